	.headerflags	@"EF_CUDA_TEXMODE_UNIFIED EF_CUDA_64BIT_ADDRESS EF_CUDA_ACCELERATORS EF_CUDA_SM90 EF_CUDA_VIRTUAL_SM(EF_CUDA_SM90)"
	.elftype	@"ET_EXEC"


//--------------------- .nv.info                  --------------------------
	.section	.nv.info,"",@"SHT_CUDA_INFO"
	.align	4


	//----- nvinfo : EIATTR_REGCOUNT
	.align		4
        /*0000*/ 	.byte	0x04, 0x2f
        /*0002*/ 	.short	(.L_1 - .L_0)
	.align		4
.L_0:
        /*0004*/ 	.word	index@(triton_per_fused_cat_mean_0)
        /*0008*/ 	.word	0x00000013


	//----- nvinfo : EIATTR_MIN_STACK_SIZE
	.align		4
.L_1:
        /*000c*/ 	.byte	0x04, 0x12
        /*000e*/ 	.short	(.L_3 - .L_2)
	.align		4
.L_2:
        /*0010*/ 	.word	index@(triton_per_fused_cat_mean_0)
        /*0014*/ 	.word	0x00000000


	//----- nvinfo : EIATTR_FRAME_SIZE
	.align		4
.L_3:
        /*0018*/ 	.byte	0x04, 0x11
        /*001a*/ 	.short	(.L_5 - .L_4)
	.align		4
.L_4:
        /*001c*/ 	.word	index@(triton_per_fused_cat_mean_0)
        /*0020*/ 	.word	0x00000000


	//----- nvinfo : EIATTR_MIN_STACK_SIZE
	.align		4
.L_5:
        /*0024*/ 	.byte	0x04, 0x12
        /*0026*/ 	.short	(.L_7 - .L_6)
	.align		4
.L_6:
        /*0028*/ 	.word	index@(triton_per_fused_cat_mean_0)
        /*002c*/ 	.word	0x00000000
.L_7:


//--------------------- .nv.info.triton_per_fused_cat_mean_0 --------------------------
	.section	.nv.info.triton_per_fused_cat_mean_0,"",@"SHT_CUDA_INFO"
	.sectionflags	@""
	.align	4


	//----- nvinfo : EIATTR_CUDA_API_VERSION
	.align		4
        /*0000*/ 	.byte	0x04, 0x37
        /*0002*/ 	.short	(.L_9 - .L_8)
.L_8:
        /*0004*/ 	.word	0x0000007c


	//----- nvinfo : EIATTR_KPARAM_INFO
	.align		4
.L_9:
        /*0008*/ 	.byte	0x04, 0x17
        /*000a*/ 	.short	(.L_11 - .L_10)
.L_10:
        /*000c*/ 	.word	0x00000000
        /*0010*/ 	.short	0x0004
        /*0012*/ 	.short	0x001c
        /*0014*/ 	.byte	0x00, 0xf0, 0x11, 0x00


	//----- nvinfo : EIATTR_KPARAM_INFO
	.align		4
.L_11:
        /*0018*/ 	.byte	0x04, 0x17
        /*001a*/ 	.short	(.L_13 - .L_12)
.L_12:
        /*001c*/ 	.word	0x00000000
        /*0020*/ 	.short	0x0003
        /*0022*/ 	.short	0x0018
        /*0024*/ 	.byte	0x00, 0xf0, 0x11, 0x00


	//----- nvinfo : EIATTR_KPARAM_INFO
	.align		4
.L_13:
        /*0028*/ 	.byte	0x04, 0x17
        /*002a*/ 	.short	(.L_15 - .L_14)
.L_14:
        /*002c*/ 	.word	0x00000000
        /*0030*/ 	.short	0x0002
        /*0032*/ 	.short	0x0010
        /*0034*/ 	.byte	0x00, 0xf4, 0x21, 0x00


	//----- nvinfo : EIATTR_KPARAM_INFO
	.align		4
.L_15:
        /*0038*/ 	.byte	0x04, 0x17
        /*003a*/ 	.short	(.L_17 - .L_16)
.L_16:
        /*003c*/ 	.word	0x00000000
        /*0040*/ 	.short	0x0001
        /*0042*/ 	.short	0x0008
        /*0044*/ 	.byte	0x00, 0xf4, 0x21, 0x00


	//----- nvinfo : EIATTR_KPARAM_INFO
	.align		4
.L_17:
        /*0048*/ 	.byte	0x04, 0x17
        /*004a*/ 	.short	(.L_19 - .L_18)
.L_18:
        /*004c*/ 	.word	0x00000000
        /*0050*/ 	.short	0x0000
        /*0052*/ 	.short	0x0000
        /*0054*/ 	.byte	0x00, 0xf4, 0x21, 0x00


	//----- nvinfo : EIATTR_SPARSE_MMA_MASK
	.align		4
.L_19:
        /*0058*/ 	.byte	0x03, 0x50
        /*005a*/ 	.short	0x0000


	//----- nvinfo : EIATTR_MAXREG_COUNT
	.align		4
        /*005c*/ 	.byte	0x03, 0x1b
        /*005e*/ 	.short	0x00ff


	//----- nvinfo : EIATTR_COOP_GROUP_MASK_REGIDS
	.align		4
        /*0060*/ 	.byte	0x04, 0x29
        /*0062*/ 	.short	(.L_21 - .L_20)


	//   ....[0]....
.L_20:
        /*0064*/ 	.word	0xffffffff


	//   ....[1]....
        /*0068*/ 	.word	0xffffffff


	//   ....[2]....
        /*006c*/ 	.word	0xffffffff


	//----- nvinfo : EIATTR_COOP_GROUP_INSTR_OFFSETS
	.align		4
.L_21:
        /*0070*/ 	.byte	0x04, 0x28
        /*0072*/ 	.short	(.L_23 - .L_22)


	//   ....[0]....
.L_22:
        /*0074*/ 	.word	0x00000200


	//   ....[1]....
        /*0078*/ 	.word	0x00000220


	//   ....[2]....
        /*007c*/ 	.word	0x00000250


	//----- nvinfo : EIATTR_EXIT_INSTR_OFFSETS
	.align		4
.L_23:
        /*0080*/ 	.byte	0x04, 0x1c
        /*0082*/ 	.short	(.L_25 - .L_24)


	//   ....[0]....
.L_24:
        /*0084*/ 	.word	0x000003f0


	//   ....[1]....
        /*0088*/ 	.word	0x00000410


	//----- nvinfo : EIATTR_REQNTID
	.align		4
.L_25:
        /*008c*/ 	.byte	0x04, 0x10
        /*008e*/ 	.short	(.L_27 - .L_26)
.L_26:
        /*0090*/ 	.word	0x00000040
        /*0094*/ 	.word	0x00000001
        /*0098*/ 	.word	0x00000001


	//----- nvinfo : EIATTR_CBANK_PARAM_SIZE
	.align		4
.L_27:
        /*009c*/ 	.byte	0x03, 0x19
        /*009e*/ 	.short	0x0020


	//----- nvinfo : EIATTR_PARAM_CBANK
	.align		4
        /*00a0*/ 	.byte	0x04, 0x0a
        /*00a2*/ 	.short	(.L_29 - .L_28)
	.align		4
.L_28:
        /*00a4*/ 	.word	index@(.nv.constant0.triton_per_fused_cat_mean_0)
        /*00a8*/ 	.short	0x0210
        /*00aa*/ 	.short	0x0020


	//----- nvinfo : EIATTR_SW_WAR
	.align		4
.L_29:
        /*00ac*/ 	.byte	0x04, 0x36
        /*00ae*/ 	.short	(.L_31 - .L_30)
.L_30:
        /*00b0*/ 	.word	0x00000008
.L_31:


//--------------------- .nv.callgraph             --------------------------
	.section	.nv.callgraph,"",@"SHT_CUDA_CALLGRAPH"
	.align	4
	.sectionentsize	8
	.align		4
        /*0000*/ 	.word	0x00000000
	.align		4
        /*0004*/ 	.word	0xffffffff
	.align		4
        /*0008*/ 	.word	0x00000000
	.align		4
        /*000c*/ 	.word	0xfffffffe
	.align		4
        /*0010*/ 	.word	0x00000000
	.align		4
        /*0014*/ 	.word	0xfffffffd
	.align		4
        /*0018*/ 	.word	0x00000000
	.align		4
        /*001c*/ 	.word	0xfffffffc


//--------------------- .text.triton_per_fused_cat_mean_0 --------------------------
	.section	.text.triton_per_fused_cat_mean_0,"ax",@progbits
	.sectionflags	@"SHF_BARRIERS=1"
	.align	128
        .global         triton_per_fused_cat_mean_0
        .type           triton_per_fused_cat_mean_0,@function
        .size           triton_per_fused_cat_mean_0,(.L_x_1 - triton_per_fused_cat_mean_0)
        .other          triton_per_fused_cat_mean_0,@"STO_CUDA_ENTRY STV_DEFAULT"
triton_per_fused_cat_mean_0:
.text.triton_per_fused_cat_mean_0:
[----:B------:R-:W0:Y:S02]  /*0000*/  LDC R1, c[0x0][0x28] ;  /* 0x00000a00ff017b82 */ /* 0x000e240000000800 */
[----:B------:R-:W1:Y:S01]  /*0010*/  S2R R0, SR_TID.X ;  /* 0x0000000000007919 */ /* 0x000e620000002100 */
[----:B------:R-:W2:Y:S01]  /*0020*/  LDC.64 R2, c[0x0][0x210] ;  /* 0x00008400ff027b82 */ /* 0x000ea20000000a00 */
[----:B------:R-:W-:Y:S01]  /*0030*/  CS2R R10, SRZ ;  /* 0x00000000000a7805 */ /* 0x000fe2000001ff00 */
[----:B------:R-:W-:Y:S01]  /*0040*/  ULDC.64 UR6, c[0x0][0x208] ;  /* 0x0000820000067ab9 */ /* 0x000fe20000000a00 */
[----:B------:R-:W3:Y:S01]  /*0050*/  S2R R5, SR_CTAID.X ;  /* 0x0000000000057919 */ /* 0x000ee20000002500 */
[----:B-1----:R-:W-:Y:S01]  /*0060*/  SHF.R.U32.HI R8, RZ, 0x3, R0 ;  /* 0x00000003ff087819 */ /* 0x002fe20000011600 */
[----:B------:R-:W-:Y:S02]  /*0070*/  IMAD.SHL.U32 R7, R0, 0x2, RZ ;  /* 0x0000000200077824 */ /* 0x000fe400078e00ff */
[----:B---3--:R-:W-:Y:S01]  /*0080*/  IMAD.SHL.U32 R5, R5, 0x8, RZ ;  /* 0x0000000805057824 */ /* 0x008fe200078e00ff */
[----:B------:R-:W-:Y:S02]  /*0090*/  SGXT.U32 R8, R8, 0x3 ;  /* 0x000000030808781a */ /* 0x000fe40000000000 */
[----:B------:R-:W-:-:S02]  /*00a0*/  LOP3.LUT R7, R7, 0xe, RZ, 0xc0, !PT ;  /* 0x0000000e07077812 */ /* 0x000fc400078ec0ff */
[----:B------:R-:W-:-:S04]  /*00b0*/  LOP3.LUT R4, R5, R8, RZ, 0xfc, !PT ;  /* 0x0000000805047212 */ /* 0x000fc800078efcff */
[C---:B------:R-:W-:Y:S01]  /*00c0*/  ISETP.GE.AND P1, PT, R4.reuse, 0x10, PT ;  /* 0x000000100400780c */ /* 0x040fe20003f26270 */
[----:B------:R-:W-:-:S04]  /*00d0*/  IMAD R9, R4, 0x10, R7 ;  /* 0x0000001004097824 */ /* 0x000fc800078e0207 */
[----:B--2---:R-:W-:-:S08]  /*00e0*/  IMAD.WIDE R2, R9, 0x4, R2 ;  /* 0x0000000409027825 */ /* 0x004fd000078e0202 */
[----:B------:R1:W2:Y:S01]  /*00f0*/  @!P1 LDG.E.64 R10, desc[UR6][R2.64] ;  /* 0x00000006020a9981 */ /* 0x0002a2000c1e1b00 */
[----:B------:R-:W3:Y:S01]  /*0100*/  S2UR UR5, SR_CgaCtaId ;  /* 0x00000000000579c3 */ /* 0x000ee20000008800 */
[----:B------:R-:W-:Y:S01]  /*0110*/  UMOV UR4, 0x400 ;  /* 0x0000040000047882 */ /* 0x000fe20000000000 */
[C---:B------:R-:W-:Y:S02]  /*0120*/  LOP3.LUT P0, RZ, R0.reuse, 0x38, RZ, 0xc0, !PT ;  /* 0x0000003800ff7812 */ /* 0x040fe4000780c0ff */
[----:B-1----:R-:W-:Y:S01]  /*0130*/  LOP3.LUT R2, R0, 0x7, RZ, 0xc0, !PT ;  /* 0x0000000700027812 */ /* 0x002fe200078ec0ff */
[----:B---3--:R-:W-:-:S06]  /*0140*/  UPRMT UR4, UR5, 0x654, UR4 ;  /* 0x0000065405047896 */ /* 0x008fcc0008000004 */
[----:B------:R-:W-:Y:S02]  /*0150*/  LEA R15, R8, UR4, 0x2 ;  /* 0x00000004080f7c11 */ /* 0x000fe4000f8e10ff */
[----:B------:R-:W-:Y:S02]  /*0160*/  LEA R16, R2, UR4, 0x2 ;  /* 0x0000000402107c11 */ /* 0x000fe4000f8e10ff */
[----:B------:R-:W1:Y:S01]  /*0170*/  LDC.64 R2, c[0x0][0x218] ;  /* 0x00008600ff027b82 */ /* 0x000e620000000a00 */
[----:B------:R-:W-:-:S04]  /*0180*/  LOP3.LUT R8, R5, 0x7, R0, 0xf8, !PT ;  /* 0x0000000705087812 */ /* 0x000fc800078ef800 */
[----:B------:R-:W-:Y:S02]  /*0190*/  ISETP.LT.AND P0, PT, R8, 0x10, !P0 ;  /* 0x000000100800780c */ /* 0x000fe40004701270 */
[----:B--2---:R-:W-:Y:S02]  /*01a0*/  SEL R6, R10, RZ, !P1 ;  /* 0x000000ff0a067207 */ /* 0x004fe40004800000 */
[----:B------:R-:W-:Y:S02]  /*01b0*/  SEL R9, R11, RZ, !P1 ;  /* 0x000000ff0b097207 */ /* 0x000fe40004800000 */
[C---:B------:R-:W-:Y:S02]  /*01c0*/  FSETP.GEU.AND P2, PT, R6.reuse, RZ, PT ;  /* 0x000000ff0600720b */ /* 0x040fe40003f4e000 */
[----:B------:R-:W-:Y:S01]  /*01d0*/  FSETP.GEU.AND P3, PT, R9, RZ, PT ;  /* 0x000000ff0900720b */ /* 0x000fe20003f6e000 */
[----:B------:R-:W-:-:S05]  /*01e0*/  FADD R10, R6, R9 ;  /* 0x00000009060a7221 */ /* 0x000fca0000000000 */
[----:B------:R-:W-:-:S05]  /*01f0*/  FSEL R10, R10, RZ, !P1 ;  /* 0x000000ff0a0a7208 */ /* 0x000fca0004800000 */
[----:B------:R-:W2:Y:S02]  /*0200*/  SHFL.BFLY PT, R11, R10, 0x4, 0x1f ;  /* 0x0c801f000a0b7f89 */ /* 0x000ea400000e0000 */
[----:B--2---:R-:W-:-:S05]  /*0210*/  FADD R11, R10, R11 ;  /* 0x0000000b0a0b7221 */ /* 0x004fca0000000000 */
[----:B------:R-:W2:Y:S02]  /*0220*/  SHFL.BFLY PT, R12, R11, 0x2, 0x1f ;  /* 0x0c401f000b0c7f89 */ /* 0x000ea400000e0000 */
[----:B--2---:R-:W-:Y:S01]  /*0230*/  FADD R12, R11, R12 ;  /* 0x0000000c0b0c7221 */ /* 0x004fe20000000000 */
[----:B------:R-:W-:-:S04]  /*0240*/  SHF.R.S32.HI R11, RZ, 0x1f, R4 ;  /* 0x0000001fff0b7819 */ /* 0x000fc80000011404 */
[----:B------:R-:W2:Y:S01]  /*0250*/  SHFL.BFLY PT, R13, R12, 0x1, 0x1f ;  /* 0x0c201f000c0d7f89 */ /* 0x000ea200000e0000 */
[----:B------:R-:W-:Y:S01]  /*0260*/  LEA.HI R11, R11, R4, RZ, 0x2 ;  /* 0x000000040b0b7211 */ /* 0x000fe200078f10ff */
[----:B--2---:R-:W-:-:S03]  /*0270*/  FADD R14, R12, R13 ;  /* 0x0000000d0c0e7221 */ /* 0x004fc60000000000 */
[----:B------:R-:W-:Y:S02]  /*0280*/  LOP3.LUT R13, R11, 0xffffffc, RZ, 0xc0, !PT ;  /* 0x0ffffffc0b0d7812 */ /* 0x000fe400078ec0ff */
[----:B------:R-:W-:Y:S01]  /*0290*/  SHF.R.S32.HI R11, RZ, 0x2, R11 ;  /* 0x00000002ff0b7819 */ /* 0x000fe2000001140b */
[----:B------:R-:W-:Y:S02]  /*02a0*/  STS [R15], R14 ;  /* 0x0000000e0f007388 */ /* 0x000fe40000000800 */
[----:B------:R-:W-:Y:S01]  /*02b0*/  IMAD.IADD R10, R4, 0x1, -R13 ;  /* 0x00000001040a7824 */ /* 0x000fe200078e0a0d */
[----:B------:R-:W-:Y:S01]  /*02c0*/  SHF.R.S32.HI R13, RZ, 0x1f, R8 ;  /* 0x0000001fff0d7819 */ /* 0x000fe20000011408 */
[----:B------:R-:W2:Y:S08]  /*02d0*/  LDC.64 R4, c[0x0][0x220] ;  /* 0x00008800ff047b82 */ /* 0x000eb00000000a00 */
[----:B------:R-:W-:Y:S01]  /*02e0*/  BAR.SYNC.DEFER_BLOCKING 0x0 ;  /* 0x0000000000007b1d */ /* 0x000fe20000010000 */
[----:B------:R-:W-:Y:S01]  /*02f0*/  IMAD R10, R10, 0x10, R7 ;  /* 0x000000100a0a7824 */ /* 0x000fe200078e0207 */
[----:B------:R-:W-:-:S03]  /*0300*/  LEA.HI R13, R13, R8, RZ, 0x2 ;  /* 0x000000080d0d7211 */ /* 0x000fc600078f10ff */
[----:B------:R-:W-:Y:S01]  /*0310*/  IMAD R11, R11, 0x54, R10 ;  /* 0x000000540b0b7824 */ /* 0x000fe200078e020a */
[----:B------:R-:W-:Y:S02]  /*0320*/  LOP3.LUT R7, R13, 0xfffffffc, RZ, 0xc0, !PT ;  /* 0xfffffffc0d077812 */ /* 0x000fe400078ec0ff */
[----:B------:R-:W-:Y:S01]  /*0330*/  SHF.R.S32.HI R13, RZ, 0x2, R13 ;  /* 0x00000002ff0d7819 */ /* 0x000fe2000001140d */
[----:B-1----:R-:W-:Y:S01]  /*0340*/  IMAD.WIDE R2, R11, 0x4, R2 ;  /* 0x000000040b027825 */ /* 0x002fe200078e0202 */
[----:B------:R-:W-:Y:S02]  /*0350*/  FSEL R10, R6, RZ, P2 ;  /* 0x000000ff060a7208 */ /* 0x000fe40001000000 */
[----:B------:R-:W-:Y:S01]  /*0360*/  FSEL R11, R9, RZ, P3 ;  /* 0x000000ff090b7208 */ /* 0x000fe20001800000 */
[----:B------:R-:W-:-:S04]  /*0370*/  IMAD.IADD R8, R8, 0x1, -R7 ;  /* 0x0000000108087824 */ /* 0x000fc800078e0a07 */
[----:B------:R-:W-:-:S04]  /*0380*/  IMAD R13, R13, 0x54, R8 ;  /* 0x000000540d0d7824 */ /* 0x000fc800078e0208 */
[----:B--2---:R-:W-:Y:S01]  /*0390*/  IMAD.WIDE R4, R13, 0x4, R4 ;  /* 0x000000040d047825 */ /* 0x004fe200078e0204 */
[----:B------:R-:W1:Y:S04]  /*03a0*/  LDS R16, [R16] ;  /* 0x0000000010107984 */ /* 0x000e680000000800 */
[----:B------:R2:W-:Y:S01]  /*03b0*/  @!P1 STG.E.64 desc[UR6][R2.64], R10 ;  /* 0x0000000a02009986 */ /* 0x0005e2000c101b06 */
[----:B-1----:R-:W-:-:S05]  /*03c0*/  FMUL R16, R16, 0.0625 ;  /* 0x3d80000010107820 */ /* 0x002fca0000400000 */
[----:B------:R-:W-:-:S04]  /*03d0*/  FSETP.GEU.AND P2, PT, R16, RZ, PT ;  /* 0x000000ff1000720b */ /* 0x000fc80003f4e000 */
[----:B------:R-:W-:Y:S01]  /*03e0*/  FSEL R7, R16, RZ, P2 ;  /* 0x000000ff10077208 */ /* 0x000fe20001000000 */
[----:B--2---:R-:W-:Y:S08]  /*03f0*/  @!P0 EXIT ;  /* 0x000000000000894d */ /* 0x004ff00003800000 */
[----:B------:R-:W-:Y:S01]  /*0400*/  STG.E desc[UR6][R4.64], R7 ;  /* 0x0000000704007986 */ /* 0x000fe2000c101906 */
[----:B------:R-:W-:Y:S05]  /*0410*/  EXIT ;  /* 0x000000000000794d */ /* 0x000fea0003800000 */
.L_x_0:
[----:B------:R-:W-:-:S00]  /*0420*/  BRA `(.L_x_0) ;  /* 0xfffffffc00fc7947 */ /* 0x000fc0000383ffff */
[----:B------:R-:W-:-:S00]  /*0430*/  NOP ;  /* 0x0000000000007918 */ /* 0x000fc00000000000 */
        /* <DEDUP_REMOVED lines=12> */
.L_x_1:


//--------------------- .nv.shared.triton_per_fused_cat_mean_0 --------------------------
	.section	.nv.shared.triton_per_fused_cat_mean_0,"aw",@nobits
	.sectionflags	@""
	.align	16
	.zero		1024


//--------------------- .nv.constant0.triton_per_fused_cat_mean_0 --------------------------
	.section	.nv.constant0.triton_per_fused_cat_mean_0,"a",@progbits
	.sectionflags	@""
	.align	4
.nv.constant0.triton_per_fused_cat_mean_0:
	.zero		560
